//
// Generated by NVIDIA NVVM Compiler
//
// Compiler Build ID: CL-36424714
// Cuda compilation tools, release 13.0, V13.0.88
// Based on NVVM 20.0.0
//

.version 9.0
.target sm_100
.address_size 64

	// .globl	_Z17prefix_sum_kernelPKfPfi
// _ZZ17prefix_sum_kernelPKfPfiE9warp_last has been demoted
// _ZZ18block_merge_kernelPfiiE8last_sum has been demoted

.visible .entry _Z17prefix_sum_kernelPKfPfi(
	.param .u64 .ptr .align 1 _Z17prefix_sum_kernelPKfPfi_param_0,
	.param .u64 .ptr .align 1 _Z17prefix_sum_kernelPKfPfi_param_1,
	.param .u32 _Z17prefix_sum_kernelPKfPfi_param_2
)
{
	.reg .pred 	%p<12>;
	.reg .b32 	%r<67>;
	.reg .b32 	%f<23>;
	.reg .b64 	%rd<9>;
	// demoted variable
	.shared .align 4 .b8 _ZZ17prefix_sum_kernelPKfPfiE9warp_last[128];
	ld.param.u64 	%rd1, [_Z17prefix_sum_kernelPKfPfi_param_0];
	ld.param.u64 	%rd2, [_Z17prefix_sum_kernelPKfPfi_param_1];
	ld.param.u32 	%r8, [_Z17prefix_sum_kernelPKfPfi_param_2];
	mov.u32 	%r9, %ctaid.x;
	mov.u32 	%r1, %ntid.x;
	mov.u32 	%r2, %tid.x;
	mad.lo.s32 	%r3, %r9, %r1, %r2;
	setp.ge.s32 	%p1, %r3, %r8;
	mov.f32 	%f19, 0f00000000;
	@%p1 bra 	$L__BB0_2;
	cvta.to.global.u64 	%rd3, %rd1;
	mul.wide.s32 	%rd4, %r3, 4;
	add.s64 	%rd5, %rd3, %rd4;
	ld.global.f32 	%f19, [%rd5];
$L__BB0_2:
	mov.u32 	%r10, %ntid.y;
	mov.u32 	%r11, %tid.z;
	mov.u32 	%r12, %tid.y;
	mad.lo.s32 	%r13, %r11, %r10, %r12;
	mad.lo.s32 	%r14, %r13, %r1, %r2;
	and.b32  	%r15, %r14, 31;
	add.s32 	%r16, %r15, -1;
	and.b32  	%r17, %r14, 1;
	neg.s32 	%r18, %r17;
	mov.b32 	%r19, %f19;
	shfl.sync.idx.b32	%r20|%p2, %r19, %r16, 31, -1;
	and.b32  	%r21, %r18, %r20;
	mov.b32 	%f9, %r21;
	add.f32 	%f10, %f19, %f9;
	and.b32  	%r22, %r14, 30;
	add.s32 	%r23, %r22, -1;
	mov.b32 	%r24, %f10;
	shfl.sync.idx.b32	%r25|%p3, %r24, %r23, 31, -1;
	shl.b32 	%r26, %r14, 30;
	shr.s32 	%r27, %r26, 31;
	and.b32  	%r28, %r27, %r25;
	mov.b32 	%f11, %r28;
	add.f32 	%f12, %f10, %f11;
	and.b32  	%r29, %r14, 28;
	add.s32 	%r30, %r29, -1;
	mov.b32 	%r31, %f12;
	shfl.sync.idx.b32	%r32|%p4, %r31, %r30, 31, -1;
	shl.b32 	%r33, %r14, 29;
	shr.s32 	%r34, %r33, 31;
	and.b32  	%r35, %r34, %r32;
	mov.b32 	%f13, %r35;
	add.f32 	%f14, %f12, %f13;
	and.b32  	%r36, %r14, 24;
	add.s32 	%r37, %r36, -1;
	mov.b32 	%r38, %f14;
	shfl.sync.idx.b32	%r39|%p5, %r38, %r37, 31, -1;
	shl.b32 	%r40, %r14, 28;
	shr.s32 	%r41, %r40, 31;
	and.b32  	%r42, %r41, %r39;
	mov.b32 	%f15, %r42;
	add.f32 	%f16, %f14, %f15;
	shl.b32 	%r43, %r14, 27;
	shr.s32 	%r44, %r43, 31;
	and.b32  	%r45, %r14, 16;
	add.s32 	%r46, %r45, -1;
	mov.b32 	%r47, %f16;
	shfl.sync.idx.b32	%r48|%p6, %r47, %r46, 31, -1;
	and.b32  	%r49, %r44, %r48;
	mov.b32 	%f17, %r49;
	add.f32 	%f21, %f16, %f17;
	setp.ne.s32 	%p7, %r15, 31;
	@%p7 bra 	$L__BB0_4;
	shr.u32 	%r50, %r2, 3;
	and.b32  	%r51, %r50, 124;
	mov.u32 	%r52, _ZZ17prefix_sum_kernelPKfPfiE9warp_last;
	add.s32 	%r53, %r52, %r51;
	st.shared.f32 	[%r53], %f21;
$L__BB0_4:
	barrier.sync 	0;
	setp.lt.u32 	%p8, %r1, 64;
	@%p8 bra 	$L__BB0_9;
	mov.b32 	%r66, 32;
	mov.b32 	%r65, 64;
$L__BB0_6:
	mov.u32 	%r4, %r65;
	add.s32 	%r56, %r66, -1;
	not.b32 	%r57, %r66;
	and.b32  	%r58, %r57, %r56;
	popc.b32 	%r6, %r58;
	neg.s32 	%r59, %r66;
	or.b32  	%r60, %r2, %r59;
	setp.ne.s32 	%p9, %r60, -1;
	@%p9 bra 	$L__BB0_8;
	shr.u32 	%r61, %r2, %r6;
	shl.b32 	%r62, %r61, 2;
	mov.u32 	%r63, _ZZ17prefix_sum_kernelPKfPfiE9warp_last;
	add.s32 	%r64, %r63, %r62;
	ld.shared.f32 	%f18, [%r64+-4];
	add.f32 	%f21, %f21, %f18;
$L__BB0_8:
	barrier.sync 	0;
	shl.b32 	%r65, %r4, 1;
	setp.le.u32 	%p10, %r65, %r1;
	mov.u32 	%r66, %r4;
	@%p10 bra 	$L__BB0_6;
$L__BB0_9:
	setp.ge.s32 	%p11, %r3, %r8;
	@%p11 bra 	$L__BB0_11;
	cvta.to.global.u64 	%rd6, %rd2;
	mul.wide.s32 	%rd7, %r3, 4;
	add.s64 	%rd8, %rd6, %rd7;
	st.global.f32 	[%rd8], %f21;
$L__BB0_11:
	ret;

}
	// .globl	_Z18block_merge_kernelPfii
.visible .entry _Z18block_merge_kernelPfii(
	.param .u64 .ptr .align 1 _Z18block_merge_kernelPfii_param_0,
	.param .u32 _Z18block_merge_kernelPfii_param_1,
	.param .u32 _Z18block_merge_kernelPfii_param_2
)
{
	.reg .pred 	%p<3>;
	.reg .b32 	%r<15>;
	.reg .b32 	%f<5>;
	.reg .b64 	%rd<7>;
	// demoted variable
	.shared .align 4 .f32 _ZZ18block_merge_kernelPfiiE8last_sum;
	ld.param.u64 	%rd2, [_Z18block_merge_kernelPfii_param_0];
	ld.param.u32 	%r4, [_Z18block_merge_kernelPfii_param_1];
	ld.param.u32 	%r5, [_Z18block_merge_kernelPfii_param_2];
	cvta.to.global.u64 	%rd1, %rd2;
	mov.u32 	%r6, %ctaid.x;
	mov.u32 	%r7, %ntid.x;
	mov.u32 	%r8, %tid.x;
	mad.lo.s32 	%r9, %r6, %r7, %r8;
	div.s32 	%r1, %r9, %r5;
	add.s32 	%r2, %r1, 1;
	mul.lo.s32 	%r10, %r1, %r5;
	add.s32 	%r11, %r10, %r5;
	sub.s32 	%r12, %r9, %r10;
	add.s32 	%r3, %r11, %r12;
	setp.ne.s32 	%p1, %r8, 0;
	@%p1 bra 	$L__BB1_2;
	add.s32 	%r13, %r2, %r1;
	mul.lo.s32 	%r14, %r13, %r5;
	mul.wide.s32 	%rd3, %r14, 4;
	add.s64 	%rd4, %rd1, %rd3;
	ld.global.f32 	%f1, [%rd4+-4];
	st.shared.f32 	[_ZZ18block_merge_kernelPfiiE8last_sum], %f1;
$L__BB1_2:
	bar.sync 	0;
	setp.ge.s32 	%p2, %r3, %r4;
	@%p2 bra 	$L__BB1_4;
	ld.shared.f32 	%f2, [_ZZ18block_merge_kernelPfiiE8last_sum];
	mul.wide.s32 	%rd5, %r3, 4;
	add.s64 	%rd6, %rd1, %rd5;
	ld.global.f32 	%f3, [%rd6];
	add.f32 	%f4, %f2, %f3;
	st.global.f32 	[%rd6], %f4;
$L__BB1_4:
	ret;

}


// ===== COMPILED SASS (sm_100) =====

	.target	sm_100

	.elftype	@"ET_EXEC"


//--------------------- .note.nv.tkinfo           --------------------------
	.section	.note.nv.tkinfo,"",@"SHT_NOTE"
	.sectionflags	@"SHF_NOTE_NV_TKINFO"
	.tkinfo
        /*0018*/ 	.word	0x00000002
        /*0030*/ 	.string	""
        /*0030*/ 	.string	"ptxas"
        /*0030*/ 	.string	"Cuda compilation tools, release 13.0, V13.0.88"
        /*0030*/ 	.string	"Build cuda_13.0.r13.0/compiler.36424714_0"
        /*0030*/ 	.string	"-arch sm_100 -m 64 "



//--------------------- .note.nv.cuinfo           --------------------------
	.section	.note.nv.cuinfo,"",@"SHT_NOTE"
	.sectionflags	@"SHF_NOTE_NV_CUINFO"
        /*0018*/ 	.short	0x0002
        /*001a*/ 	.short	0x0064
        /*001c*/ 	.short	0x0082
	.zero		2


//--------------------- .nv.info                  --------------------------
	.section	.nv.info,"",@"SHT_CUDA_INFO"
	.align	4


	//----- nvinfo : EIATTR_REGCOUNT
	.align		4
        /*0000*/ 	.byte	0x04, 0x2f
        /*0002*/ 	.short	(.L_1 - .L_0)
	.align		4
.L_0:
        /*0004*/ 	.word	index@(_Z17prefix_sum_kernelPKfPfi)
        /*0008*/ 	.word	0x0000000f


	//----- nvinfo : EIATTR_FRAME_SIZE
	.align		4
.L_1:
        /*000c*/ 	.byte	0x04, 0x11
        /*000e*/ 	.short	(.L_3 - .L_2)
	.align		4
.L_2:
        /*0010*/ 	.word	index@(_Z17prefix_sum_kernelPKfPfi)
        /*0014*/ 	.word	0x00000000


	//----- nvinfo : EIATTR_REGCOUNT
	.align		4
.L_3:
        /*0018*/ 	.byte	0x04, 0x2f
        /*001a*/ 	.short	(.L_5 - .L_4)
	.align		4
.L_4:
        /*001c*/ 	.word	index@(_Z18block_merge_kernelPfii)
        /*0020*/ 	.word	0x0000000e


	//----- nvinfo : EIATTR_FRAME_SIZE
	.align		4
.L_5:
        /*0024*/ 	.byte	0x04, 0x11
        /*0026*/ 	.short	(.L_7 - .L_6)
	.align		4
.L_6:
        /*0028*/ 	.word	index@(_Z18block_merge_kernelPfii)
        /*002c*/ 	.word	0x00000000


	//----- nvinfo : EIATTR_MIN_STACK_SIZE
	.align		4
.L_7:
        /*0030*/ 	.byte	0x04, 0x12
        /*0032*/ 	.short	(.L_9 - .L_8)
	.align		4
.L_8:
        /*0034*/ 	.word	index@(_Z18block_merge_kernelPfii)
        /*0038*/ 	.word	0x00000000


	//----- nvinfo : EIATTR_MIN_STACK_SIZE
	.align		4
.L_9:
        /*003c*/ 	.byte	0x04, 0x12
        /*003e*/ 	.short	(.L_11 - .L_10)
	.align		4
.L_10:
        /*0040*/ 	.word	index@(_Z17prefix_sum_kernelPKfPfi)
        /*0044*/ 	.word	0x00000000
.L_11:


//--------------------- .nv.compat                --------------------------
	.section	.nv.compat,"",@"SHT_CUDA_COMPAT_INFO"
	.align	4
        /*0000*/ 	.byte	0x02, 0x09, 0x00, 0x00, 0x02, 0x02, 0x01, 0x00, 0x02, 0x05, 0x05, 0x00, 0x03, 0x07, 0x01, 0x01
        /*0010*/ 	.byte	0x02, 0x03, 0x00, 0x00, 0x02, 0x06, 0x01, 0x00, 0x04, 0x0b, 0x08, 0x00, 0x09, 0x00, 0x00, 0x00
        /*0020*/ 	.byte	0x00, 0x00, 0x00, 0x00


//--------------------- .nv.info._Z18block_merge_kernelPfii --------------------------
	.section	.nv.info._Z18block_merge_kernelPfii,"",@"SHT_CUDA_INFO"
	.sectionflags	@""
	.align	4


	//----- nvinfo : EIATTR_CUDA_API_VERSION
	.align		4
        /*0000*/ 	.byte	0x04, 0x37
        /*0002*/ 	.short	(.L_13 - .L_12)
.L_12:
        /*0004*/ 	.word	0x00000082


	//----- nvinfo : EIATTR_KPARAM_INFO
	.align		4
.L_13:
        /*0008*/ 	.byte	0x04, 0x17
        /*000a*/ 	.short	(.L_15 - .L_14)
.L_14:
        /*000c*/ 	.word	0x00000000
        /*0010*/ 	.short	0x0002
        /*0012*/ 	.short	0x000c
        /*0014*/ 	.byte	0x00, 0xf0, 0x11, 0x00


	//----- nvinfo : EIATTR_KPARAM_INFO
	.align		4
.L_15:
        /*0018*/ 	.byte	0x04, 0x17
        /*001a*/ 	.short	(.L_17 - .L_16)
.L_16:
        /*001c*/ 	.word	0x00000000
        /*0020*/ 	.short	0x0001
        /*0022*/ 	.short	0x0008
        /*0024*/ 	.byte	0x00, 0xf0, 0x11, 0x00


	//----- nvinfo : EIATTR_KPARAM_INFO
	.align		4
.L_17:
        /*0028*/ 	.byte	0x04, 0x17
        /*002a*/ 	.short	(.L_19 - .L_18)
.L_18:
        /*002c*/ 	.word	0x00000000
        /*0030*/ 	.short	0x0000
        /*0032*/ 	.short	0x0000
        /*0034*/ 	.byte	0x00, 0xf5, 0x21, 0x00


	//----- nvinfo : EIATTR_SPARSE_MMA_MASK
	.align		4
.L_19:
        /*0038*/ 	.byte	0x03, 0x50
        /*003a*/ 	.short	0x0000


	//----- nvinfo : EIATTR_MAXREG_COUNT
	.align		4
        /*003c*/ 	.byte	0x03, 0x1b
        /*003e*/ 	.short	0x00ff


	//----- nvinfo : EIATTR_NUM_BARRIERS
	.align		4
        /*0040*/ 	.byte	0x02, 0x4c
        /*0042*/ 	.byte	0x01
	.zero		1


	//----- nvinfo : EIATTR_MERCURY_ISA_VERSION
	.align		4
        /*0044*/ 	.byte	0x03, 0x5f
        /*0046*/ 	.short	0x0101


	//----- nvinfo : EIATTR_VRC_CTA_INIT_COUNT
	.align		4
        /*0048*/ 	.byte	0x02, 0x4a
	.zero		1
	.zero		1


	//----- nvinfo : EIATTR_EXIT_INSTR_OFFSETS
	.align		4
        /*004c*/ 	.byte	0x04, 0x1c
        /*004e*/ 	.short	(.L_21 - .L_20)


	//   ....[0]....
.L_20:
        /*0050*/ 	.word	0x00000300


	//   ....[1]....
        /*0054*/ 	.word	0x000003a0


	//----- nvinfo : EIATTR_CRS_STACK_SIZE
	.align		4
.L_21:
        /*0058*/ 	.byte	0x04, 0x1e
        /*005a*/ 	.short	(.L_23 - .L_22)
.L_22:
        /*005c*/ 	.word	0x00000000


	//----- nvinfo : EIATTR_CBANK_PARAM_SIZE
	.align		4
.L_23:
        /*0060*/ 	.byte	0x03, 0x19
        /*0062*/ 	.short	0x0010


	//----- nvinfo : EIATTR_PARAM_CBANK
	.align		4
        /*0064*/ 	.byte	0x04, 0x0a
        /*0066*/ 	.short	(.L_25 - .L_24)
	.align		4
.L_24:
        /*0068*/ 	.word	index@(.nv.constant0._Z18block_merge_kernelPfii)
        /*006c*/ 	.short	0x0380
        /*006e*/ 	.short	0x0010


	//----- nvinfo : EIATTR_SW_WAR
	.align		4
.L_25:
        /*0070*/ 	.byte	0x04, 0x36
        /*0072*/ 	.short	(.L_27 - .L_26)
.L_26:
        /*0074*/ 	.word	0x00000008
.L_27:


//--------------------- .nv.info._Z17prefix_sum_kernelPKfPfi --------------------------
	.section	.nv.info._Z17prefix_sum_kernelPKfPfi,"",@"SHT_CUDA_INFO"
	.sectionflags	@""
	.align	4


	//----- nvinfo : EIATTR_CUDA_API_VERSION
	.align		4
        /*0000*/ 	.byte	0x04, 0x37
        /*0002*/ 	.short	(.L_29 - .L_28)
.L_28:
        /*0004*/ 	.word	0x00000082


	//----- nvinfo : EIATTR_KPARAM_INFO
	.align		4
.L_29:
        /*0008*/ 	.byte	0x04, 0x17
        /*000a*/ 	.short	(.L_31 - .L_30)
.L_30:
        /*000c*/ 	.word	0x00000000
        /*0010*/ 	.short	0x0002
        /*0012*/ 	.short	0x0010
        /*0014*/ 	.byte	0x00, 0xf0, 0x11, 0x00


	//----- nvinfo : EIATTR_KPARAM_INFO
	.align		4
.L_31:
        /*0018*/ 	.byte	0x04, 0x17
        /*001a*/ 	.short	(.L_33 - .L_32)
.L_32:
        /*001c*/ 	.word	0x00000000
        /*0020*/ 	.short	0x0001
        /*0022*/ 	.short	0x0008
        /*0024*/ 	.byte	0x00, 0xf5, 0x21, 0x00


	//----- nvinfo : EIATTR_KPARAM_INFO
	.align		4
.L_33:
        /*0028*/ 	.byte	0x04, 0x17
        /*002a*/ 	.short	(.L_35 - .L_34)
.L_34:
        /*002c*/ 	.word	0x00000000
        /*0030*/ 	.short	0x0000
        /*0032*/ 	.short	0x0000
        /*0034*/ 	.byte	0x00, 0xf5, 0x21, 0x00


	//----- nvinfo : EIATTR_SPARSE_MMA_MASK
	.align		4
.L_35:
        /*0038*/ 	.byte	0x03, 0x50
        /*003a*/ 	.short	0x0000


	//----- nvinfo : EIATTR_MAXREG_COUNT
	.align		4
        /*003c*/ 	.byte	0x03, 0x1b
        /*003e*/ 	.short	0x00ff


	//----- nvinfo : EIATTR_NUM_BARRIERS
	.align		4
        /*0040*/ 	.byte	0x02, 0x4c
        /*0042*/ 	.byte	0x01
	.zero		1


	//----- nvinfo : EIATTR_MERCURY_ISA_VERSION
	.align		4
        /*0044*/ 	.byte	0x03, 0x5f
        /*0046*/ 	.short	0x0101


	//----- nvinfo : EIATTR_COOP_GROUP_MASK_REGIDS
	.align		4
        /*0048*/ 	.byte	0x04, 0x29
        /*004a*/ 	.short	(.L_37 - .L_36)


	//   ....[0]....
.L_36:
        /*004c*/ 	.word	0xffffffff


	//   ....[1]....
        /*0050*/ 	.word	0xffffffff


	//   ....[2]....
        /*0054*/ 	.word	0xffffffff


	//   ....[3]....
        /*0058*/ 	.word	0xffffffff


	//   ....[4]....
        /*005c*/ 	.word	0xffffffff


	//   ....[5]....
        /*0060*/ 	.word	0xffffffff


	//   ....[6]....
        /*0064*/ 	.word	0xffffffff


	//----- nvinfo : EIATTR_COOP_GROUP_INSTR_OFFSETS
	.align		4
.L_37:
        /*0068*/ 	.byte	0x04, 0x28
        /*006a*/ 	.short	(.L_39 - .L_38)


	//   ....[0]....
.L_38:
        /*006c*/ 	.word	0x000001b0


	//   ....[1]....
        /*0070*/ 	.word	0x00000210


	//   ....[2]....
        /*0074*/ 	.word	0x000002b0


	//   ....[3]....
        /*0078*/ 	.word	0x00000310


	//   ....[4]....
        /*007c*/ 	.word	0x00000370


	//   ....[5]....
        /*0080*/ 	.word	0x000003d0


	//   ....[6]....
        /*0084*/ 	.word	0x00000510


	//----- nvinfo : EIATTR_VRC_CTA_INIT_COUNT
	.align		4
.L_39:
        /*0088*/ 	.byte	0x02, 0x4a
	.zero		1
	.zero		1


	//----- nvinfo : EIATTR_EXIT_INSTR_OFFSETS
	.align		4
        /*008c*/ 	.byte	0x04, 0x1c
        /*008e*/ 	.short	(.L_41 - .L_40)


	//   ....[0]....
.L_40:
        /*0090*/ 	.word	0x00000550


	//   ....[1]....
        /*0094*/ 	.word	0x00000590


	//----- nvinfo : EIATTR_CBANK_PARAM_SIZE
	.align		4
.L_41:
        /*0098*/ 	.byte	0x03, 0x19
        /*009a*/ 	.short	0x0014


	//----- nvinfo : EIATTR_PARAM_CBANK
	.align		4
        /*009c*/ 	.byte	0x04, 0x0a
        /*009e*/ 	.short	(.L_43 - .L_42)
	.align		4
.L_42:
        /*00a0*/ 	.word	index@(.nv.constant0._Z17prefix_sum_kernelPKfPfi)
        /*00a4*/ 	.short	0x0380
        /*00a6*/ 	.short	0x0014


	//----- nvinfo : EIATTR_SW_WAR
	.align		4
.L_43:
        /*00a8*/ 	.byte	0x04, 0x36
        /*00aa*/ 	.short	(.L_45 - .L_44)
.L_44:
        /*00ac*/ 	.word	0x00000008
.L_45:


//--------------------- .nv.callgraph             --------------------------
	.section	.nv.callgraph,"",@"SHT_CUDA_CALLGRAPH"
	.align	4
	.sectionentsize	8
	.align		4
        /*0000*/ 	.word	0x00000000
	.align		4
        /*0004*/ 	.word	0xffffffff
	.align		4
        /*0008*/ 	.word	0x00000000
	.align		4
        /*000c*/ 	.word	0xfffffffe
	.align		4
        /*0010*/ 	.word	0x00000000
	.align		4
        /*0014*/ 	.word	0xfffffffd
	.align		4
        /*0018*/ 	.word	0x00000000
	.align		4
        /*001c*/ 	.word	0xfffffffc


//--------------------- .text._Z18block_merge_kernelPfii --------------------------
	.section	.text._Z18block_merge_kernelPfii,"ax",@progbits
	.align	128
        .global         _Z18block_merge_kernelPfii
        .type           _Z18block_merge_kernelPfii,@function
        .size           _Z18block_merge_kernelPfii,(.L_x_6 - _Z18block_merge_kernelPfii)
        .other          _Z18block_merge_kernelPfii,@"STO_CUDA_ENTRY STV_DEFAULT"
_Z18block_merge_kernelPfii:
.text._Z18block_merge_kernelPfii:
[----:B------:R-:W-:Y:S08]  /*0000*/  LDC R1, c[0x0][0x37c] ;  /* 0x0000df00ff017b82 */ /* 0x000ff00000000800 */
[----:B------:R-:W0:Y:S01]  /*0010*/  LDC R9, c[0x0][0x38c] ;  /* 0x0000e300ff097b82 */ /* 0x000e220000000800 */
[----:B------:R-:W1:Y:S01]  /*0020*/  S2R R5, SR_TID.X ;  /* 0x0000000000057919 */ /* 0x000e620000002100 */
[----:B------:R-:W2:Y:S01]  /*0030*/  LDCU.64 UR6, c[0x0][0x358] ;  /* 0x00006b00ff0677ac */ /* 0x000ea20008000a00 */
[----:B------:R-:W-:Y:S05]  /*0040*/  BSSY.RECONVERGENT B0, `(.L_x_0) ;  /* 0x0000027000007945 */ /* 0x000fea0003800200 */
[----:B------:R-:W1:Y:S08]  /*0050*/  S2UR UR4, SR_CTAID.X ;  /* 0x00000000000479c3 */ /* 0x000e700000002500 */
[----:B------:R-:W1:Y:S01]  /*0060*/  LDC R0, c[0x0][0x360] ;  /* 0x0000d800ff007b82 */ /* 0x000e620000000800 */
[----:B0-----:R-:W-:-:S04]  /*0070*/  IABS R7, R9 ;  /* 0x0000000900077213 */ /* 0x001fc80000000000 */
[----:B------:R-:W0:Y:S01]  /*0080*/  I2F.RP R4, R7 ;  /* 0x0000000700047306 */ /* 0x000e220000209400 */
[----:B-1----:R-:W-:-:S07]  /*0090*/  IMAD R0, R0, UR4, R5 ;  /* 0x0000000400007c24 */ /* 0x002fce000f8e0205 */
[----:B0-----:R-:W0:Y:S02]  /*00a0*/  MUFU.RCP R4, R4 ;  /* 0x0000000400047308 */ /* 0x001e240000001000 */
[----:B0-----:R-:W-:Y:S01]  /*00b0*/  VIADD R2, R4, 0xffffffe ;  /* 0x0ffffffe04027836 */ /* 0x001fe20000000000 */
[----:B------:R-:W-:-:S05]  /*00c0*/  IABS R4, R0 ;  /* 0x0000000000047213 */ /* 0x000fca0000000000 */
[----:B------:R0:W1:Y:S02]  /*00d0*/  F2I.FTZ.U32.TRUNC.NTZ R3, R2 ;  /* 0x0000000200037305 */ /* 0x000064000021f000 */
[----:B0-----:R-:W-:Y:S02]  /*00e0*/  HFMA2 R2, -RZ, RZ, 0, 0 ;  /* 0x00000000ff027431 */ /* 0x001fe400000001ff */
[----:B-1----:R-:W-:-:S04]  /*00f0*/  IMAD.MOV R6, RZ, RZ, -R3 ;  /* 0x000000ffff067224 */ /* 0x002fc800078e0a03 */
[----:B------:R-:W-:-:S04]  /*0100*/  IMAD R11, R6, R7, RZ ;  /* 0x00000007060b7224 */ /* 0x000fc800078e02ff */
[----:B------:R-:W-:-:S06]  /*0110*/  IMAD.HI.U32 R3, R3, R11, R2 ;  /* 0x0000000b03037227 */ /* 0x000fcc00078e0002 */
[----:B------:R-:W-:-:S04]  /*0120*/  IMAD.HI.U32 R3, R3, R4, RZ ;  /* 0x0000000403037227 */ /* 0x000fc800078e00ff */
[----:B------:R-:W-:-:S04]  /*0130*/  IMAD.MOV R6, RZ, RZ, -R3 ;  /* 0x000000ffff067224 */ /* 0x000fc800078e0a03 */
[----:B------:R-:W-:-:S05]  /*0140*/  IMAD R2, R7, R6, R4 ;  /* 0x0000000607027224 */ /* 0x000fca00078e0204 */
[----:B------:R-:W-:-:S13]  /*0150*/  ISETP.GT.U32.AND P2, PT, R7, R2, PT ;  /* 0x000000020700720c */ /* 0x000fda0003f44070 */
[-C--:B------:R-:W-:Y:S01]  /*0160*/  @!P2 IADD3 R2, PT, PT, R2, -R7.reuse, RZ ;  /* 0x800000070202a210 */ /* 0x080fe20007ffe0ff */
[----:B------:R-:W-:Y:S01]  /*0170*/  @!P2 VIADD R3, R3, 0x1 ;  /* 0x000000010303a836 */ /* 0x000fe20000000000 */
[----:B------:R-:W-:Y:S02]  /*0180*/  ISETP.NE.AND P2, PT, R9, RZ, PT ;  /* 0x000000ff0900720c */ /* 0x000fe40003f45270 */
[----:B------:R-:W-:Y:S02]  /*0190*/  ISETP.GE.U32.AND P0, PT, R2, R7, PT ;  /* 0x000000070200720c */ /* 0x000fe40003f06070 */
[----:B------:R-:W-:-:S04]  /*01a0*/  LOP3.LUT R2, R0, R9, RZ, 0x3c, !PT ;  /* 0x0000000900027212 */ /* 0x000fc800078e3cff */
[----:B------:R-:W-:-:S07]  /*01b0*/  ISETP.GE.AND P1, PT, R2, RZ, PT ;  /* 0x000000ff0200720c */ /* 0x000fce0003f26270 */
[----:B------:R-:W-:Y:S02]  /*01c0*/  @P0 IADD3 R3, PT, PT, R3, 0x1, RZ ;  /* 0x0000000103030810 */ /* 0x000fe40007ffe0ff */
[----:B------:R-:W-:-:S03]  /*01d0*/  ISETP.NE.AND P0, PT, R5, RZ, PT ;  /* 0x000000ff0500720c */ /* 0x000fc60003f05270 */
[----:B------:R-:W-:-:S05]  /*01e0*/  IMAD.MOV.U32 R4, RZ, RZ, R3 ;  /* 0x000000ffff047224 */ /* 0x000fca00078e0003 */
[----:B------:R-:W-:Y:S02]  /*01f0*/  @!P1 IADD3 R4, PT, PT, -R4, RZ, RZ ;  /* 0x000000ff04049210 */ /* 0x000fe40007ffe1ff */
[----:B------:R-:W-:-:S03]  /*0200*/  @!P2 LOP3.LUT R4, RZ, R9, RZ, 0x33, !PT ;  /* 0x00000009ff04a212 */ /* 0x000fc600078e33ff */
[----:B--2---:R-:W-:Y:S05]  /*0210*/  @P0 BRA `(.L_x_1) ;  /* 0x0000000000240947 */ /* 0x004fea0003800000 */
[----:B------:R-:W0:Y:S01]  /*0220*/  LDC.64 R2, c[0x0][0x380] ;  /* 0x0000e000ff027b82 */ /* 0x000e220000000a00 */
[----:B------:R-:W-:-:S05]  /*0230*/  IADD3 R4, PT, PT, R4, 0x1, R4 ;  /* 0x0000000104047810 */ /* 0x000fca0007ffe004 */
[----:B------:R-:W-:-:S04]  /*0240*/  IMAD R5, R4, R9, RZ ;  /* 0x0000000904057224 */ /* 0x000fc800078e02ff */
[----:B0-----:R-:W-:-:S06]  /*0250*/  IMAD.WIDE R2, R5, 0x4, R2 ;  /* 0x0000000405027825 */ /* 0x001fcc00078e0202 */
[----:B------:R-:W2:Y:S01]  /*0260*/  LDG.E R2, desc[UR6][R2.64+-0x4] ;  /* 0xfffffc0602027981 */ /* 0x000ea2000c1e1900 */
[----:B------:R-:W0:Y:S01]  /*0270*/  S2UR UR5, SR_CgaCtaId ;  /* 0x00000000000579c3 */ /* 0x000e220000008800 */
[----:B------:R-:W-:Y:S02]  /*0280*/  UMOV UR4, 0x400 ;  /* 0x0000040000047882 */ /* 0x000fe40000000000 */
[----:B0-----:R-:W-:-:S09]  /*0290*/  ULEA UR4, UR5, UR4, 0x18 ;  /* 0x0000000405047291 */ /* 0x001fd2000f8ec0ff */
[----:B--2---:R0:W-:Y:S03]  /*02a0*/  STS [UR4], R2 ;  /* 0x00000002ff007988 */ /* 0x0041e60008000804 */
.L_x_1:
[----:B------:R-:W-:Y:S05]  /*02b0*/  BSYNC.RECONVERGENT B0 ;  /* 0x0000000000007941 */ /* 0x000fea0003800200 */
.L_x_0:
[----:B------:R-:W1:Y:S01]  /*02c0*/  LDCU UR4, c[0x0][0x388] ;  /* 0x00007100ff0477ac */ /* 0x000e620008000800 */
[----:B------:R-:W-:Y:S01]  /*02d0*/  IMAD.IADD R5, R0, 0x1, R9 ;  /* 0x0000000100057824 */ /* 0x000fe200078e0209 */
[----:B------:R-:W-:Y:S04]  /*02e0*/  BAR.SYNC.DEFER_BLOCKING 0x0 ;  /* 0x0000000000007b1d */ /* 0x000fe80000010000 */
[----:B-1----:R-:W-:-:S13]  /*02f0*/  ISETP.GE.AND P0, PT, R5, UR4, PT ;  /* 0x0000000405007c0c */ /* 0x002fda000bf06270 */
[----:B------:R-:W-:Y:S05]  /*0300*/  @P0 EXIT ;  /* 0x000000000000094d */ /* 0x000fea0003800000 */
[----:B0-----:R-:W0:Y:S02]  /*0310*/  LDC.64 R2, c[0x0][0x380] ;  /* 0x0000e000ff027b82 */ /* 0x001e240000000a00 */
[----:B0-----:R-:W-:-:S05]  /*0320*/  IMAD.WIDE R2, R5, 0x4, R2 ;  /* 0x0000000405027825 */ /* 0x001fca00078e0202 */
[----:B------:R-:W2:Y:S01]  /*0330*/  LDG.E R5, desc[UR6][R2.64] ;  /* 0x0000000602057981 */ /* 0x000ea2000c1e1900 */
[----:B------:R-:W0:Y:S01]  /*0340*/  S2UR UR5, SR_CgaCtaId ;  /* 0x00000000000579c3 */ /* 0x000e220000008800 */
[----:B------:R-:W-:Y:S02]  /*0350*/  UMOV UR4, 0x400 ;  /* 0x0000040000047882 */ /* 0x000fe40000000000 */
[----:B0-----:R-:W-:-:S09]  /*0360*/  ULEA UR4, UR5, UR4, 0x18 ;  /* 0x0000000405047291 */ /* 0x001fd2000f8ec0ff */
[----:B------:R-:W2:Y:S02]  /*0370*/  LDS R0, [UR4] ;  /* 0x00000004ff007984 */ /* 0x000ea40008000800 */
[----:B--2---:R-:W-:-:S05]  /*0380*/  FADD R5, R0, R5 ;  /* 0x0000000500057221 */ /* 0x004fca0000000000 */
[----:B------:R-:W-:Y:S01]  /*0390*/  STG.E desc[UR6][R2.64], R5 ;  /* 0x0000000502007986 */ /* 0x000fe2000c101906 */
[----:B------:R-:W-:Y:S05]  /*03a0*/  EXIT ;  /* 0x000000000000794d */ /* 0x000fea0003800000 */
.L_x_2:
[----:B------:R-:W-:-:S00]  /*03b0*/  BRA `(.L_x_2) ;  /* 0xfffffffc00fc7947 */ /* 0x000fc0000383ffff */
[----:B------:R-:W-:-:S00]  /*03c0*/  NOP ;  /* 0x0000000000007918 */ /* 0x000fc00000000000 */
        /* <DEDUP_REMOVED lines=11> */
.L_x_6:


//--------------------- .text._Z17prefix_sum_kernelPKfPfi --------------------------
	.section	.text._Z17prefix_sum_kernelPKfPfi,"ax",@progbits
	.align	128
        .global         _Z17prefix_sum_kernelPKfPfi
        .type           _Z17prefix_sum_kernelPKfPfi,@function
        .size           _Z17prefix_sum_kernelPKfPfi,(.L_x_7 - _Z17prefix_sum_kernelPKfPfi)
        .other          _Z17prefix_sum_kernelPKfPfi,@"STO_CUDA_ENTRY STV_DEFAULT"
_Z17prefix_sum_kernelPKfPfi:
.text._Z17prefix_sum_kernelPKfPfi:
[----:B------:R-:W-:Y:S01]  /*0000*/  LDC R1, c[0x0][0x37c] ;  /* 0x0000df00ff017b82 */ /* 0x000fe20000000800 */
[----:B------:R-:W0:Y:S07]  /*0010*/  S2R R2, SR_TID.X ;  /* 0x0000000000027919 */ /* 0x000e2e0000002100 */
[----:B------:R-:W0:Y:S01]  /*0020*/  S2UR UR4, SR_CTAID.X ;  /* 0x00000000000479c3 */ /* 0x000e220000002500 */
[----:B------:R-:W1:Y:S01]  /*0030*/  LDCU UR5, c[0x0][0x390] ;  /* 0x00007200ff0577ac */ /* 0x000e620008000800 */
[----:B------:R-:W-:Y:S01]  /*0040*/  IMAD.MOV.U32 R5, RZ, RZ, RZ ;  /* 0x000000ffff057224 */ /* 0x000fe200078e00ff */
[----:B------:R-:W2:Y:S05]  /*0050*/  LDCU.64 UR8, c[0x0][0x358] ;  /* 0x00006b00ff0877ac */ /* 0x000eaa0008000a00 */
[----:B------:R-:W0:Y:S02]  /*0060*/  LDC R3, c[0x0][0x360] ;  /* 0x0000d800ff037b82 */ /* 0x000e240000000800 */
[----:B0-----:R-:W-:-:S05]  /*0070*/  IMAD R0, R3, UR4, R2 ;  /* 0x0000000403007c24 */ /* 0x001fca000f8e0202 */
[----:B-1----:R-:W-:-:S13]  /*0080*/  ISETP.GE.AND P0, PT, R0, UR5, PT ;  /* 0x0000000500007c0c */ /* 0x002fda000bf06270 */
[----:B------:R-:W0:Y:S02]  /*0090*/  @!P0 LDC.64 R6, c[0x0][0x380] ;  /* 0x0000e000ff068b82 */ /* 0x000e240000000a00 */
[----:B0-----:R-:W-:-:S05]  /*00a0*/  @!P0 IMAD.WIDE R6, R0, 0x4, R6 ;  /* 0x0000000400068825 */ /* 0x001fca00078e0206 */
[----:B--2---:R0:W2:Y:S01]  /*00b0*/  @!P0 LDG.E R5, desc[UR8][R6.64] ;  /* 0x0000000806058981 */ /* 0x0040a2000c1e1900 */
[----:B------:R-:W1:Y:S01]  /*00c0*/  LDCU UR4, c[0x0][0x364] ;  /* 0x00006c80ff0477ac */ /* 0x000e620008000800 */
[----:B------:R-:W-:Y:S01]  /*00d0*/  ISETP.GE.U32.AND P1, PT, R3, 0x40, PT ;  /* 0x000000400300780c */ /* 0x000fe20003f26070 */
[----:B------:R-:W1:Y:S01]  /*00e0*/  S2R R4, SR_TID.Z ;  /* 0x0000000000047919 */ /* 0x000e620000002300 */
[----:B------:R-:W1:Y:S02]  /*00f0*/  S2R R9, SR_TID.Y ;  /* 0x0000000000097919 */ /* 0x000e640000002200 */
[----:B-1----:R-:W-:-:S04]  /*0100*/  IMAD R4, R4, UR4, R9 ;  /* 0x0000000404047c24 */ /* 0x002fc8000f8e0209 */
[----:B------:R-:W-:-:S05]  /*0110*/  IMAD R4, R4, R3, R2 ;  /* 0x0000000304047224 */ /* 0x000fca00078e0202 */
[C---:B------:R-:W-:Y:S02]  /*0120*/  LOP3.LUT R8, R4.reuse, 0x1f, RZ, 0xc0, !PT ;  /* 0x0000001f04087812 */ /* 0x040fe400078ec0ff */
[C---:B------:R-:W-:Y:S02]  /*0130*/  LOP3.LUT R9, R4.reuse, 0x1, RZ, 0xc0, !PT ;  /* 0x0000000104097812 */ /* 0x040fe400078ec0ff */
[----:B0-----:R-:W-:Y:S01]  /*0140*/  LOP3.LUT R7, R4, 0x1e, RZ, 0xc0, !PT ;  /* 0x0000001e04077812 */ /* 0x001fe200078ec0ff */
[----:B------:R-:W-:Y:S01]  /*0150*/  VIADD R10, R8, 0xffffffff ;  /* 0xffffffff080a7836 */ /* 0x000fe20000000000 */
[----:B------:R-:W-:Y:S01]  /*0160*/  LOP3.LUT R11, R4, 0x18, RZ, 0xc0, !PT ;  /* 0x00000018040b7812 */ /* 0x000fe200078ec0ff */
[----:B------:R-:W-:Y:S01]  /*0170*/  IMAD.MOV R9, RZ, RZ, -R9 ;  /* 0x000000ffff097224 */ /* 0x000fe200078e0a09 */
[----:B------:R-:W-:Y:S01]  /*0180*/  ISETP.NE.AND P0, PT, R8, 0x1f, PT ;  /* 0x0000001f0800780c */ /* 0x000fe20003f05270 */
[----:B------:R-:W-:Y:S02]  /*0190*/  VIADD R7, R7, 0xffffffff ;  /* 0xffffffff07077836 */ /* 0x000fe40000000000 */
[----:B------:R-:W-:Y:S01]  /*01a0*/  VIADD R11, R11, 0xffffffff ;  /* 0xffffffff0b0b7836 */ /* 0x000fe20000000000 */
[----:B--2---:R-:W0:Y:S02]  /*01b0*/  SHFL.IDX PT, R10, R5, R10, 0x1f ;  /* 0x00001f0a050a7589 */ /* 0x004e2400000e0000 */
[----:B0-----:R-:W-:Y:S01]  /*01c0*/  LOP3.LUT R6, R9, R10, RZ, 0xc0, !PT ;  /* 0x0000000a09067212 */ /* 0x001fe200078ec0ff */
[----:B------:R-:W-:-:S04]  /*01d0*/  IMAD.SHL.U32 R9, R4, 0x40000000, RZ ;  /* 0x4000000004097824 */ /* 0x000fc800078e00ff */
[----:B------:R-:W-:Y:S01]  /*01e0*/  FADD R6, R6, R5 ;  /* 0x0000000506067221 */ /* 0x000fe20000000000 */
[----:B------:R-:W-:Y:S02]  /*01f0*/  SHF.R.S32.HI R12, RZ, 0x1f, R9 ;  /* 0x0000001fff0c7819 */ /* 0x000fe40000011409 */
[C---:B------:R-:W-:Y:S02]  /*0200*/  LOP3.LUT R9, R4.reuse, 0x1c, RZ, 0xc0, !PT ;  /* 0x0000001c04097812 */ /* 0x040fe400078ec0ff */
[----:B------:R-:W0:Y:S03]  /*0210*/  SHFL.IDX PT, R7, R6, R7, 0x1f ;  /* 0x00001f0706077589 */ /* 0x000e2600000e0000 */
[----:B------:R-:W-:Y:S02]  /*0220*/  VIADD R10, R9, 0xffffffff ;  /* 0xffffffff090a7836 */ /* 0x000fe40000000000 */
[----:B------:R-:W-:-:S05]  /*0230*/  IMAD.SHL.U32 R9, R4, 0x20000000, RZ ;  /* 0x2000000004097824 */ /* 0x000fca00078e00ff */
[----:B------:R-:W-:Y:S02]  /*0240*/  SHF.R.S32.HI R9, RZ, 0x1f, R9 ;  /* 0x0000001fff097819 */ /* 0x000fe40000011409 */
[----:B0-----:R-:W-:Y:S01]  /*0250*/  LOP3.LUT R5, R12, R7, RZ, 0xc0, !PT ;  /* 0x000000070c057212 */ /* 0x001fe200078ec0ff */
[----:B------:R-:W-:-:S04]  /*0260*/  IMAD.SHL.U32 R7, R4, 0x10000000, RZ ;  /* 0x1000000004077824 */ /* 0x000fc800078e00ff */
[----:B------:R-:W-:Y:S01]  /*0270*/  FADD R5, R6, R5 ;  /* 0x0000000506057221 */ /* 0x000fe20000000000 */
[----:B------:R-:W-:Y:S02]  /*0280*/  SHF.R.S32.HI R8, RZ, 0x1f, R7 ;  /* 0x0000001fff087819 */ /* 0x000fe40000011407 */
[C---:B------:R-:W-:Y:S01]  /*0290*/  LOP3.LUT R7, R4.reuse, 0x10, RZ, 0xc0, !PT ;  /* 0x0000001004077812 */ /* 0x040fe200078ec0ff */
[----:B------:R-:W-:Y:S01]  /*02a0*/  IMAD.SHL.U32 R4, R4, 0x8000000, RZ ;  /* 0x0800000004047824 */ /* 0x000fe200078e00ff */
[----:B------:R-:W0:Y:S04]  /*02b0*/  SHFL.IDX PT, R10, R5, R10, 0x1f ;  /* 0x00001f0a050a7589 */ /* 0x000e2800000e0000 */
[----:B------:R-:W-:Y:S02]  /*02c0*/  SHF.R.S32.HI R4, RZ, 0x1f, R4 ;  /* 0x0000001fff047819 */ /* 0x000fe40000011404 */
[----:B0-----:R-:W-:-:S02]  /*02d0*/  LOP3.LUT R6, R9, R10, RZ, 0xc0, !PT ;  /* 0x0000000a09067212 */ /* 0x001fc400078ec0ff */
[----:B------:R-:W0:Y:S01]  /*02e0*/  @!P0 S2R R10, SR_CgaCtaId ;  /* 0x00000000000a8919 */ /* 0x000e220000008800 */
[----:B------:R-:W-:Y:S02]  /*02f0*/  @!P0 MOV R9, 0x400 ;  /* 0x0000040000098802 */ /* 0x000fe40000000f00 */
[----:B------:R-:W-:-:S05]  /*0300*/  FADD R6, R5, R6 ;  /* 0x0000000605067221 */ /* 0x000fca0000000000 */
[----:B------:R-:W1:Y:S02]  /*0310*/  SHFL.IDX PT, R11, R6, R11, 0x1f ;  /* 0x00001f0b060b7589 */ /* 0x000e6400000e0000 */
[----:B-1----:R-:W-:Y:S01]  /*0320*/  LOP3.LUT R5, R8, R11, RZ, 0xc0, !PT ;  /* 0x0000000b08057212 */ /* 0x002fe200078ec0ff */
[----:B------:R-:W-:Y:S01]  /*0330*/  VIADD R8, R7, 0xffffffff ;  /* 0xffffffff07087836 */ /* 0x000fe20000000000 */
[----:B0-----:R-:W-:-:S03]  /*0340*/  @!P0 LEA R9, R10, R9, 0x18 ;  /* 0x000000090a098211 */ /* 0x001fc600078ec0ff */
[----:B------:R-:W-:Y:S01]  /*0350*/  FADD R5, R6, R5 ;  /* 0x0000000506057221 */ /* 0x000fe20000000000 */
[----:B------:R-:W-:-:S04]  /*0360*/  @!P0 SHF.R.U32.HI R6, RZ, 0x3, R2 ;  /* 0x00000003ff068819 */ /* 0x000fc80000011602 */
[----:B------:R-:W0:Y:S01]  /*0370*/  SHFL.IDX PT, R7, R5, R8, 0x1f ;  /* 0x00001f0805077589 */ /* 0x000e2200000e0000 */
[----:B------:R-:W-:-:S05]  /*0380*/  @!P0 LOP3.LUT R6, R6, 0x7c, RZ, 0xc0, !PT ;  /* 0x0000007c06068812 */ /* 0x000fca00078ec0ff */
[----:B------:R-:W-:Y:S01]  /*0390*/  @!P0 IMAD.IADD R6, R6, 0x1, R9 ;  /* 0x0000000106068824 */ /* 0x000fe200078e0209 */
[----:B0-----:R-:W-:-:S05]  /*03a0*/  LOP3.LUT R4, R4, R7, RZ, 0xc0, !PT ;  /* 0x0000000704047212 */ /* 0x001fca00078ec0ff */
[----:B------:R-:W-:-:S05]  /*03b0*/  FADD R7, R5, R4 ;  /* 0x0000000405077221 */ /* 0x000fca0000000000 */
[----:B------:R0:W-:Y:S01]  /*03c0*/  @!P0 STS [R6], R7 ;  /* 0x0000000706008388 */ /* 0x0001e20000000800 */
[----:B------:R-:W-:Y:S06]  /*03d0*/  BAR.SYNC.DEFER_BLOCKING 0x0 ;  /* 0x0000000000007b1d */ /* 0x000fec0000010000 */
[----:B------:R-:W-:Y:S05]  /*03e0*/  @!P1 BRA `(.L_x_3) ;  /* 0x0000000000509947 */ /* 0x000fea0003800000 */
[----:B------:R-:W-:Y:S01]  /*03f0*/  UMOV UR4, 0x20 ;  /* 0x0000002000047882 */ /* 0x000fe20000000000 */
[----:B------:R-:W-:-:S05]  /*0400*/  UMOV UR5, 0x40 ;  /* 0x0000004000057882 */ /* 0x000fca0000000000 */
.L_x_4:
[----:B------:R-:W-:-:S06]  /*0410*/  UIADD3 UR6, UPT, UPT, -UR4, URZ, URZ ;  /* 0x000000ff04067290 */ /* 0x000fcc000fffe1ff */
[----:B------:R-:W-:Y:S01]  /*0420*/  LOP3.LUT R4, R2, UR6, RZ, 0xfc, !PT ;  /* 0x0000000602047c12 */ /* 0x000fe2000f8efcff */
[----:B------:R-:W-:-:S03]  /*0430*/  UIADD3 UR6, UPT, UPT, UR4, -0x1, URZ ;  /* 0xffffffff04067890 */ /* 0x000fc6000fffe0ff */
[----:B------:R-:W-:Y:S01]  /*0440*/  ISETP.NE.AND P0, PT, R4, -0x1, PT ;  /* 0xffffffff0400780c */ /* 0x000fe20003f05270 */
[----:B------:R-:W-:-:S03]  /*0450*/  ULOP3.LUT UR6, UR4, UR6, URZ, 0xc, !UPT ;  /* 0x0000000604067292 */ /* 0x000fc6000f8e0cff */
[----:B------:R-:W-:Y:S01]  /*0460*/  UMOV UR4, UR5 ;  /* 0x0000000500047c82 */ /* 0x000fe20008000000 */
[----:B------:R-:W-:Y:S02]  /*0470*/  UPOPC UR6, UR6 ;  /* 0x00000006000672bf */ /* 0x000fe40008000000 */
[----:B------:R-:W-:-:S06]  /*0480*/  USHF.L.U32 UR5, UR5, 0x1, URZ ;  /* 0x0000000105057899 */ /* 0x000fcc00080006ff */
[----:B0-----:R-:W0:Y:S01]  /*0490*/  @!P0 S2R R6, SR_CgaCtaId ;  /* 0x0000000000068919 */ /* 0x001e220000008800 */
[----:B------:R-:W-:Y:S02]  /*04a0*/  @!P0 MOV R5, 0x400 ;  /* 0x0000040000058802 */ /* 0x000fe40000000f00 */
[----:B------:R-:W-:Y:S02]  /*04b0*/  @!P0 SHF.R.U32.HI R4, RZ, UR6, R2 ;  /* 0x00000006ff048c19 */ /* 0x000fe40008011602 */
[----:B------:R-:W-:Y:S02]  /*04c0*/  ISETP.LT.U32.AND P1, PT, R3, UR5, PT ;  /* 0x0000000503007c0c */ /* 0x000fe4000bf21070 */
[----:B0-----:R-:W-:-:S05]  /*04d0*/  @!P0 LEA R5, R6, R5, 0x18 ;  /* 0x0000000506058211 */ /* 0x001fca00078ec0ff */
[----:B------:R-:W-:-:S06]  /*04e0*/  @!P0 IMAD R4, R4, 0x4, R5 ;  /* 0x0000000404048824 */ /* 0x000fcc00078e0205 */
[----:B------:R-:W0:Y:S02]  /*04f0*/  @!P0 LDS R4, [R4+-0x4] ;  /* 0xfffffc0004048984 */ /* 0x000e240000000800 */
[----:B0-----:R-:W-:Y:S01]  /*0500*/  @!P0 FADD R7, R7, R4 ;  /* 0x0000000407078221 */ /* 0x001fe20000000000 */
[----:B------:R-:W-:Y:S06]  /*0510*/  BAR.SYNC.DEFER_BLOCKING 0x0 ;  /* 0x0000000000007b1d */ /* 0x000fec0000010000 */
[----:B------:R-:W-:Y:S05]  /*0520*/  @!P1 BRA `(.L_x_4) ;  /* 0xfffffffc00b89947 */ /* 0x000fea000383ffff */
.L_x_3:
[----:B------:R-:W1:Y:S02]  /*0530*/  LDCU UR4, c[0x0][0x390] ;  /* 0x00007200ff0477ac */ /* 0x000e640008000800 */
[----:B-1----:R-:W-:-:S13]  /*0540*/  ISETP.GE.AND P0, PT, R0, UR4, PT ;  /* 0x0000000400007c0c */ /* 0x002fda000bf06270 */
[----:B------:R-:W-:Y:S05]  /*0550*/  @P0 EXIT ;  /* 0x000000000000094d */ /* 0x000fea0003800000 */
[----:B------:R-:W1:Y:S02]  /*0560*/  LDC.64 R2, c[0x0][0x388] ;  /* 0x0000e200ff027b82 */ /* 0x000e640000000a00 */
[----:B-1----:R-:W-:-:S05]  /*0570*/  IMAD.WIDE R2, R0, 0x4, R2 ;  /* 0x0000000400027825 */ /* 0x002fca00078e0202 */
[----:B------:R-:W-:Y:S01]  /*0580*/  STG.E desc[UR8][R2.64], R7 ;  /* 0x0000000702007986 */ /* 0x000fe2000c101908 */
[----:B------:R-:W-:Y:S05]  /*0590*/  EXIT ;  /* 0x000000000000794d */ /* 0x000fea0003800000 */
.L_x_5:
        /* <DEDUP_REMOVED lines=14> */
.L_x_7:


//--------------------- .nv.shared._Z18block_merge_kernelPfii --------------------------
	.section	.nv.shared._Z18block_merge_kernelPfii,"aw",@nobits
	.sectionflags	@""
	.align	4
.nv.shared._Z18block_merge_kernelPfii:
	.zero		1028


//--------------------- .nv.shared.reserved.0     --------------------------
	.section	.nv.shared.reserved.0,"aw",@nobits
	.weak		__nv_reservedSMEM_offset_0_alias
	.size		__nv_reservedSMEM_offset_0_alias, 0, 64
	.other		__nv_reservedSMEM_offset_0_alias,@"STO_CUDA_RESERVED_SHARED STV_DEFAULT"
__nv_reservedSMEM_offset_0_alias:
	.zero		0
	.zero		64


//--------------------- .nv.shared._Z17prefix_sum_kernelPKfPfi --------------------------
	.section	.nv.shared._Z17prefix_sum_kernelPKfPfi,"aw",@nobits
	.sectionflags	@""
	.align	4
.nv.shared._Z17prefix_sum_kernelPKfPfi:
	.zero		1152


//--------------------- .nv.constant0._Z18block_merge_kernelPfii --------------------------
	.section	.nv.constant0._Z18block_merge_kernelPfii,"a",@progbits
	.sectionflags	@""
	.align	4
.nv.constant0._Z18block_merge_kernelPfii:
	.zero		912


//--------------------- .nv.constant0._Z17prefix_sum_kernelPKfPfi --------------------------
	.section	.nv.constant0._Z17prefix_sum_kernelPKfPfi,"a",@progbits
	.sectionflags	@""
	.align	4
.nv.constant0._Z17prefix_sum_kernelPKfPfi:
	.zero		916


//--------------------- SYMBOLS --------------------------

	.type		.nv.reservedSmem.offset0,@object
	.size		.nv.reservedSmem.offset0,0x4
	.type		.nv.reservedSmem.cap,@object
	.size		.nv.reservedSmem.cap,0x4
